//
// Generated by NVIDIA NVVM Compiler
//
// Compiler Build ID: CL-36424714
// Cuda compilation tools, release 13.0, V13.0.88
// Based on NVVM 20.0.0
//

.version 9.0
.target sm_100
.address_size 64

	// .globl	_Z10vector_addPiS_S_i

.visible .entry _Z10vector_addPiS_S_i(
	.param .u64 .ptr .align 1 _Z10vector_addPiS_S_i_param_0,
	.param .u64 .ptr .align 1 _Z10vector_addPiS_S_i_param_1,
	.param .u64 .ptr .align 1 _Z10vector_addPiS_S_i_param_2,
	.param .u32 _Z10vector_addPiS_S_i_param_3
)
{
	.reg .b32 	%r<5>;
	.reg .b64 	%rd<11>;

	ld.param.u64 	%rd1, [_Z10vector_addPiS_S_i_param_0];
	ld.param.u64 	%rd2, [_Z10vector_addPiS_S_i_param_1];
	ld.param.u64 	%rd3, [_Z10vector_addPiS_S_i_param_2];
	cvta.to.global.u64 	%rd4, %rd3;
	cvta.to.global.u64 	%rd5, %rd2;
	cvta.to.global.u64 	%rd6, %rd1;
	mov.u32 	%r1, %tid.x;
	mul.wide.u32 	%rd7, %r1, 4;
	add.s64 	%rd8, %rd6, %rd7;
	ld.global.u32 	%r2, [%rd8];
	add.s64 	%rd9, %rd5, %rd7;
	ld.global.u32 	%r3, [%rd9];
	add.s32 	%r4, %r3, %r2;
	add.s64 	%rd10, %rd4, %rd7;
	st.global.u32 	[%rd10], %r4;
	ret;

}


// ===== COMPILED SASS (sm_100) =====

	.target	sm_100

	.elftype	@"ET_EXEC"


//--------------------- .note.nv.tkinfo           --------------------------
	.section	.note.nv.tkinfo,"",@"SHT_NOTE"
	.sectionflags	@"SHF_NOTE_NV_TKINFO"
	.tkinfo
        /*0018*/ 	.word	0x00000002
        /*0030*/ 	.string	""
        /*0030*/ 	.string	"ptxas"
        /*0030*/ 	.string	"Cuda compilation tools, release 13.0, V13.0.88"
        /*0030*/ 	.string	"Build cuda_13.0.r13.0/compiler.36424714_0"
        /*0030*/ 	.string	"-arch sm_100 -m 64 "



//--------------------- .note.nv.cuinfo           --------------------------
	.section	.note.nv.cuinfo,"",@"SHT_NOTE"
	.sectionflags	@"SHF_NOTE_NV_CUINFO"
        /*0018*/ 	.short	0x0002
        /*001a*/ 	.short	0x0064
        /*001c*/ 	.short	0x0082
	.zero		2


//--------------------- .nv.info                  --------------------------
	.section	.nv.info,"",@"SHT_CUDA_INFO"
	.align	4


	//----- nvinfo : EIATTR_REGCOUNT
	.align		4
        /*0000*/ 	.byte	0x04, 0x2f
        /*0002*/ 	.short	(.L_1 - .L_0)
	.align		4
.L_0:
        /*0004*/ 	.word	index@(_Z10vector_addPiS_S_i)
        /*0008*/ 	.word	0x0000000c


	//----- nvinfo : EIATTR_FRAME_SIZE
	.align		4
.L_1:
        /*000c*/ 	.byte	0x04, 0x11
        /*000e*/ 	.short	(.L_3 - .L_2)
	.align		4
.L_2:
        /*0010*/ 	.word	index@(_Z10vector_addPiS_S_i)
        /*0014*/ 	.word	0x00000000


	//----- nvinfo : EIATTR_MIN_STACK_SIZE
	.align		4
.L_3:
        /*0018*/ 	.byte	0x04, 0x12
        /*001a*/ 	.short	(.L_5 - .L_4)
	.align		4
.L_4:
        /*001c*/ 	.word	index@(_Z10vector_addPiS_S_i)
        /*0020*/ 	.word	0x00000000
.L_5:


//--------------------- .nv.compat                --------------------------
	.section	.nv.compat,"",@"SHT_CUDA_COMPAT_INFO"
	.align	4
        /*0000*/ 	.byte	0x02, 0x09, 0x00, 0x00, 0x02, 0x02, 0x01, 0x00, 0x02, 0x05, 0x05, 0x00, 0x03, 0x07, 0x01, 0x01
        /*0010*/ 	.byte	0x02, 0x03, 0x00, 0x00, 0x02, 0x06, 0x01, 0x00, 0x04, 0x0b, 0x08, 0x00, 0x09, 0x00, 0x00, 0x00
        /*0020*/ 	.byte	0x00, 0x00, 0x00, 0x00


//--------------------- .nv.info._Z10vector_addPiS_S_i --------------------------
	.section	.nv.info._Z10vector_addPiS_S_i,"",@"SHT_CUDA_INFO"
	.sectionflags	@""
	.align	4


	//----- nvinfo : EIATTR_CUDA_API_VERSION
	.align		4
        /*0000*/ 	.byte	0x04, 0x37
        /*0002*/ 	.short	(.L_7 - .L_6)
.L_6:
        /*0004*/ 	.word	0x00000082


	//----- nvinfo : EIATTR_KPARAM_INFO
	.align		4
.L_7:
        /*0008*/ 	.byte	0x04, 0x17
        /*000a*/ 	.short	(.L_9 - .L_8)
.L_8:
        /*000c*/ 	.word	0x00000000
        /*0010*/ 	.short	0x0003
        /*0012*/ 	.short	0x0018
        /*0014*/ 	.byte	0x00, 0xf0, 0x11, 0x00


	//----- nvinfo : EIATTR_KPARAM_INFO
	.align		4
.L_9:
        /*0018*/ 	.byte	0x04, 0x17
        /*001a*/ 	.short	(.L_11 - .L_10)
.L_10:
        /*001c*/ 	.word	0x00000000
        /*0020*/ 	.short	0x0002
        /*0022*/ 	.short	0x0010
        /*0024*/ 	.byte	0x00, 0xf5, 0x21, 0x00


	//----- nvinfo : EIATTR_KPARAM_INFO
	.align		4
.L_11:
        /*0028*/ 	.byte	0x04, 0x17
        /*002a*/ 	.short	(.L_13 - .L_12)
.L_12:
        /*002c*/ 	.word	0x00000000
        /*0030*/ 	.short	0x0001
        /*0032*/ 	.short	0x0008
        /*0034*/ 	.byte	0x00, 0xf5, 0x21, 0x00


	//----- nvinfo : EIATTR_KPARAM_INFO
	.align		4
.L_13:
        /*0038*/ 	.byte	0x04, 0x17
        /*003a*/ 	.short	(.L_15 - .L_14)
.L_14:
        /*003c*/ 	.word	0x00000000
        /*0040*/ 	.short	0x0000
        /*0042*/ 	.short	0x0000
        /*0044*/ 	.byte	0x00, 0xf5, 0x21, 0x00


	//----- nvinfo : EIATTR_SPARSE_MMA_MASK
	.align		4
.L_15:
        /*0048*/ 	.byte	0x03, 0x50
        /*004a*/ 	.short	0x0000


	//----- nvinfo : EIATTR_MAXREG_COUNT
	.align		4
        /*004c*/ 	.byte	0x03, 0x1b
        /*004e*/ 	.short	0x00ff


	//----- nvinfo : EIATTR_MERCURY_ISA_VERSION
	.align		4
        /*0050*/ 	.byte	0x03, 0x5f
        /*0052*/ 	.short	0x0101


	//----- nvinfo : EIATTR_VRC_CTA_INIT_COUNT
	.align		4
        /*0054*/ 	.byte	0x02, 0x4a
	.zero		1
	.zero		1


	//----- nvinfo : EIATTR_EXIT_INSTR_OFFSETS
	.align		4
        /*0058*/ 	.byte	0x04, 0x1c
        /*005a*/ 	.short	(.L_17 - .L_16)


	//   ....[0]....
.L_16:
        /*005c*/ 	.word	0x000000d0


	//----- nvinfo : EIATTR_CBANK_PARAM_SIZE
	.align		4
.L_17:
        /*0060*/ 	.byte	0x03, 0x19
        /*0062*/ 	.short	0x001c


	//----- nvinfo : EIATTR_PARAM_CBANK
	.align		4
        /*0064*/ 	.byte	0x04, 0x0a
        /*0066*/ 	.short	(.L_19 - .L_18)
	.align		4
.L_18:
        /*0068*/ 	.word	index@(.nv.constant0._Z10vector_addPiS_S_i)
        /*006c*/ 	.short	0x0380
        /*006e*/ 	.short	0x001c


	//----- nvinfo : EIATTR_SW_WAR
	.align		4
.L_19:
        /*0070*/ 	.byte	0x04, 0x36
        /*0072*/ 	.short	(.L_21 - .L_20)
.L_20:
        /*0074*/ 	.word	0x00000008
.L_21:


//--------------------- .nv.callgraph             --------------------------
	.section	.nv.callgraph,"",@"SHT_CUDA_CALLGRAPH"
	.align	4
	.sectionentsize	8
	.align		4
        /*0000*/ 	.word	0x00000000
	.align		4
        /*0004*/ 	.word	0xffffffff
	.align		4
        /*0008*/ 	.word	0x00000000
	.align		4
        /*000c*/ 	.word	0xfffffffe
	.align		4
        /*0010*/ 	.word	0x00000000
	.align		4
        /*0014*/ 	.word	0xfffffffd
	.align		4
        /*0018*/ 	.word	0x00000000
	.align		4
        /*001c*/ 	.word	0xfffffffc


//--------------------- .text._Z10vector_addPiS_S_i --------------------------
	.section	.text._Z10vector_addPiS_S_i,"ax",@progbits
	.align	128
        .global         _Z10vector_addPiS_S_i
        .type           _Z10vector_addPiS_S_i,@function
        .size           _Z10vector_addPiS_S_i,(.L_x_1 - _Z10vector_addPiS_S_i)
        .other          _Z10vector_addPiS_S_i,@"STO_CUDA_ENTRY STV_DEFAULT"
_Z10vector_addPiS_S_i:
.text._Z10vector_addPiS_S_i:
[----:B------:R-:W-:Y:S01]  /*0000*/  LDC R1, c[0x0][0x37c] ;  /* 0x0000df00ff017b82 */ /* 0x000fe20000000800 */
[----:B------:R-:W0:Y:S07]  /*0010*/  S2R R9, SR_TID.X ;  /* 0x0000000000097919 */ /* 0x000e2e0000002100 */
[----:B------:R-:W0:Y:S01]  /*0020*/  LDC.64 R2, c[0x0][0x380] ;  /* 0x0000e000ff027b82 */ /* 0x000e220000000a00 */
[----:B------:R-:W1:Y:S07]  /*0030*/  LDCU.64 UR4, c[0x0][0x358] ;  /* 0x00006b00ff0477ac */ /* 0x000e6e0008000a00 */
[----:B------:R-:W2:Y:S08]  /*0040*/  LDC.64 R4, c[0x0][0x388] ;  /* 0x0000e200ff047b82 */ /* 0x000eb00000000a00 */
[----:B------:R-:W3:Y:S01]  /*0050*/  LDC.64 R6, c[0x0][0x390] ;  /* 0x0000e400ff067b82 */ /* 0x000ee20000000a00 */
[----:B0-----:R-:W-:-:S04]  /*0060*/  IMAD.WIDE.U32 R2, R9, 0x4, R2 ;  /* 0x0000000409027825 */ /* 0x001fc800078e0002 */
[C---:B--2---:R-:W-:Y:S02]  /*0070*/  IMAD.WIDE.U32 R4, R9.reuse, 0x4, R4 ;  /* 0x0000000409047825 */ /* 0x044fe400078e0004 */
[----:B-1----:R-:W2:Y:S04]  /*0080*/  LDG.E R2, desc[UR4][R2.64] ;  /* 0x0000000402027981 */ /* 0x002ea8000c1e1900 */
[----:B------:R-:W2:Y:S01]  /*0090*/  LDG.E R5, desc[UR4][R4.64] ;  /* 0x0000000404057981 */ /* 0x000ea2000c1e1900 */
[----:B---3--:R-:W-:Y:S01]  /*00a0*/  IMAD.WIDE.U32 R6, R9, 0x4, R6 ;  /* 0x0000000409067825 */ /* 0x008fe200078e0006 */
[----:B--2---:R-:W-:-:S05]  /*00b0*/  IADD3 R9, PT, PT, R2, R5, RZ ;  /* 0x0000000502097210 */ /* 0x004fca0007ffe0ff */
[----:B------:R-:W-:Y:S01]  /*00c0*/  STG.E desc[UR4][R6.64], R9 ;  /* 0x0000000906007986 */ /* 0x000fe2000c101904 */
[----:B------:R-:W-:Y:S05]  /*00d0*/  EXIT ;  /* 0x000000000000794d */ /* 0x000fea0003800000 */
.L_x_0:
[----:B------:R-:W-:-:S00]  /*00e0*/  BRA `(.L_x_0) ;  /* 0xfffffffc00fc7947 */ /* 0x000fc0000383ffff */
[----:B------:R-:W-:-:S00]  /*00f0*/  NOP ;  /* 0x0000000000007918 */ /* 0x000fc00000000000 */
        /* <DEDUP_REMOVED lines=8> */
.L_x_1:


//--------------------- .nv.shared.reserved.0     --------------------------
	.section	.nv.shared.reserved.0,"aw",@nobits
	.weak		__nv_reservedSMEM_offset_0_alias
	.size		__nv_reservedSMEM_offset_0_alias, 0, 64
	.other		__nv_reservedSMEM_offset_0_alias,@"STO_CUDA_RESERVED_SHARED STV_DEFAULT"
__nv_reservedSMEM_offset_0_alias:
	.zero		0
	.zero		64


//--------------------- .nv.constant0._Z10vector_addPiS_S_i --------------------------
	.section	.nv.constant0._Z10vector_addPiS_S_i,"a",@progbits
	.sectionflags	@""
	.align	4
.nv.constant0._Z10vector_addPiS_S_i:
	.zero		924


//--------------------- SYMBOLS --------------------------

	.type		.nv.reservedSmem.offset0,@object
	.size		.nv.reservedSmem.offset0,0x4
